	.headerflags	@"EF_CUDA_TEXMODE_UNIFIED EF_CUDA_64BIT_ADDRESS EF_CUDA_ACCELERATORS EF_CUDA_SM90 EF_CUDA_VIRTUAL_SM(EF_CUDA_SM90)"
	.elftype	@"ET_EXEC"


//--------------------- .nv.info                  --------------------------
	.section	.nv.info,"",@"SHT_CUDA_INFO"
	.align	4


	//----- nvinfo : EIATTR_REGCOUNT
	.align		4
        /*0000*/ 	.byte	0x04, 0x2f
        /*0002*/ 	.short	(.L_2 - .L_1)
	.align		4
.L_1:
        /*0004*/ 	.word	index@(triton_per_fused__native_batch_norm_legit_leaky_relu_6)
        /*0008*/ 	.word	0x00000017


	//----- nvinfo : EIATTR_MIN_STACK_SIZE
	.align		4
.L_2:
        /*000c*/ 	.byte	0x04, 0x12
        /*000e*/ 	.short	(.L_4 - .L_3)
	.align		4
.L_3:
        /*0010*/ 	.word	index@(triton_per_fused__native_batch_norm_legit_leaky_relu_6)
        /*0014*/ 	.word	0x00000000


	//----- nvinfo : EIATTR_FRAME_SIZE
	.align		4
.L_4:
        /*0018*/ 	.byte	0x04, 0x11
        /*001a*/ 	.short	(.L_6 - .L_5)
	.align		4
.L_5:
        /*001c*/ 	.word	index@(triton_per_fused__native_batch_norm_legit_leaky_relu_6)
        /*0020*/ 	.word	0x00000000


	//----- nvinfo : EIATTR_MIN_STACK_SIZE
	.align		4
.L_6:
        /*0024*/ 	.byte	0x04, 0x12
        /*0026*/ 	.short	(.L_8 - .L_7)
	.align		4
.L_7:
        /*0028*/ 	.word	index@(triton_per_fused__native_batch_norm_legit_leaky_relu_6)
        /*002c*/ 	.word	0x00000000
.L_8:


//--------------------- .nv.info.triton_per_fused__native_batch_norm_legit_leaky_relu_6 --------------------------
	.section	.nv.info.triton_per_fused__native_batch_norm_legit_leaky_relu_6,"",@"SHT_CUDA_INFO"
	.sectionflags	@""
	.align	4


	//----- nvinfo : EIATTR_CUDA_API_VERSION
	.align		4
        /*0000*/ 	.byte	0x04, 0x37
        /*0002*/ 	.short	(.L_10 - .L_9)
.L_9:
        /*0004*/ 	.word	0x0000007c


	//----- nvinfo : EIATTR_KPARAM_INFO
	.align		4
.L_10:
        /*0008*/ 	.byte	0x04, 0x17
        /*000a*/ 	.short	(.L_12 - .L_11)
.L_11:
        /*000c*/ 	.word	0x00000000
        /*0010*/ 	.short	0x0005
        /*0012*/ 	.short	0x0024
        /*0014*/ 	.byte	0x00, 0xf0, 0x11, 0x00


	//----- nvinfo : EIATTR_KPARAM_INFO
	.align		4
.L_12:
        /*0018*/ 	.byte	0x04, 0x17
        /*001a*/ 	.short	(.L_14 - .L_13)
.L_13:
        /*001c*/ 	.word	0x00000000
        /*0020*/ 	.short	0x0004
        /*0022*/ 	.short	0x0020
        /*0024*/ 	.byte	0x00, 0xf0, 0x11, 0x00


	//----- nvinfo : EIATTR_KPARAM_INFO
	.align		4
.L_14:
        /*0028*/ 	.byte	0x04, 0x17
        /*002a*/ 	.short	(.L_16 - .L_15)
.L_15:
        /*002c*/ 	.word	0x00000000
        /*0030*/ 	.short	0x0003
        /*0032*/ 	.short	0x0018
        /*0034*/ 	.byte	0x00, 0xf4, 0x21, 0x00


	//----- nvinfo : EIATTR_KPARAM_INFO
	.align		4
.L_16:
        /*0038*/ 	.byte	0x04, 0x17
        /*003a*/ 	.short	(.L_18 - .L_17)
.L_17:
        /*003c*/ 	.word	0x00000000
        /*0040*/ 	.short	0x0002
        /*0042*/ 	.short	0x0010
        /*0044*/ 	.byte	0x00, 0xf4, 0x21, 0x00


	//----- nvinfo : EIATTR_KPARAM_INFO
	.align		4
.L_18:
        /*0048*/ 	.byte	0x04, 0x17
        /*004a*/ 	.short	(.L_20 - .L_19)
.L_19:
        /*004c*/ 	.word	0x00000000
        /*0050*/ 	.short	0x0001
        /*0052*/ 	.short	0x0008
        /*0054*/ 	.byte	0x00, 0xf4, 0x21, 0x00


	//----- nvinfo : EIATTR_KPARAM_INFO
	.align		4
.L_20:
        /*0058*/ 	.byte	0x04, 0x17
        /*005a*/ 	.short	(.L_22 - .L_21)
.L_21:
        /*005c*/ 	.word	0x00000000
        /*0060*/ 	.short	0x0000
        /*0062*/ 	.short	0x0000
        /*0064*/ 	.byte	0x00, 0xf4, 0x21, 0x00


	//----- nvinfo : EIATTR_SPARSE_MMA_MASK
	.align		4
.L_22:
        /*0068*/ 	.byte	0x03, 0x50
        /*006a*/ 	.short	0x0000


	//----- nvinfo : EIATTR_MAXREG_COUNT
	.align		4
        /*006c*/ 	.byte	0x03, 0x1b
        /*006e*/ 	.short	0x00ff


	//----- nvinfo : EIATTR_COOP_GROUP_MASK_REGIDS
	.align		4
        /*0070*/ 	.byte	0x04, 0x29
        /*0072*/ 	.short	(.L_24 - .L_23)


	//   ....[0]....
.L_23:
        /*0074*/ 	.word	0xffffffff


	//   ....[1]....
        /*0078*/ 	.word	0xffffffff


	//   ....[2]....
        /*007c*/ 	.word	0xffffffff


	//   ....[3]....
        /*0080*/ 	.word	0xffffffff


	//   ....[4]....
        /*0084*/ 	.word	0xffffffff


	//   ....[5]....
        /*0088*/ 	.word	0xffffffff


	//   ....[6]....
        /*008c*/ 	.word	0xffffffff


	//   ....[7]....
        /*0090*/ 	.word	0xffffffff


	//   ....[8]....
        /*0094*/ 	.word	0xffffffff


	//   ....[9]....
        /*0098*/ 	.word	0xffffffff


	//   ....[10]....
        /*009c*/ 	.word	0xffffffff


	//   ....[11]....
        /*00a0*/ 	.word	0xffffffff


	//----- nvinfo : EIATTR_COOP_GROUP_INSTR_OFFSETS
	.align		4
.L_24:
        /*00a4*/ 	.byte	0x04, 0x28
        /*00a6*/ 	.short	(.L_26 - .L_25)


	//   ....[0]....
.L_25:
        /*00a8*/ 	.word	0x00000130


	//   ....[1]....
        /*00ac*/ 	.word	0x00000150


	//   ....[2]....
        /*00b0*/ 	.word	0x00000180


	//   ....[3]....
        /*00b4*/ 	.word	0x000001b0


	//   ....[4]....
        /*00b8*/ 	.word	0x000001e0


	//   ....[5]....
        /*00bc*/ 	.word	0x00000250


	//   ....[6]....
        /*00c0*/ 	.word	0x00000340


	//   ....[7]....
        /*00c4*/ 	.word	0x00000360


	//   ....[8]....
        /*00c8*/ 	.word	0x00000380


	//   ....[9]....
        /*00cc*/ 	.word	0x000003b0


	//   ....[10]....
        /*00d0*/ 	.word	0x000003e0


	//   ....[11]....
        /*00d4*/ 	.word	0x00000460


	//----- nvinfo : EIATTR_EXIT_INSTR_OFFSETS
	.align		4
.L_26:
        /*00d8*/ 	.byte	0x04, 0x1c
        /*00da*/ 	.short	(.L_28 - .L_27)


	//   ....[0]....
.L_27:
        /*00dc*/ 	.word	0x000005f0


	//   ....[1]....
        /*00e0*/ 	.word	0x00000610


	//----- nvinfo : EIATTR_REQNTID
	.align		4
.L_28:
        /*00e4*/ 	.byte	0x04, 0x10
        /*00e6*/ 	.short	(.L_30 - .L_29)
.L_29:
        /*00e8*/ 	.word	0x00000040
        /*00ec*/ 	.word	0x00000001
        /*00f0*/ 	.word	0x00000001


	//----- nvinfo : EIATTR_CBANK_PARAM_SIZE
	.align		4
.L_30:
        /*00f4*/ 	.byte	0x03, 0x19
        /*00f6*/ 	.short	0x0028


	//----- nvinfo : EIATTR_PARAM_CBANK
	.align		4
        /*00f8*/ 	.byte	0x04, 0x0a
        /*00fa*/ 	.short	(.L_32 - .L_31)
	.align		4
.L_31:
        /*00fc*/ 	.word	index@(.nv.constant0.triton_per_fused__native_batch_norm_legit_leaky_relu_6)
        /*0100*/ 	.short	0x0210
        /*0102*/ 	.short	0x0028


	//----- nvinfo : EIATTR_SW_WAR
	.align		4
.L_32:
        /*0104*/ 	.byte	0x04, 0x36
        /*0106*/ 	.short	(.L_34 - .L_33)
.L_33:
        /*0108*/ 	.word	0x00000008
.L_34:


//--------------------- .nv.callgraph             --------------------------
	.section	.nv.callgraph,"",@"SHT_CUDA_CALLGRAPH"
	.align	4
	.sectionentsize	8
	.align		4
        /*0000*/ 	.word	0x00000000
	.align		4
        /*0004*/ 	.word	0xffffffff
	.align		4
        /*0008*/ 	.word	0x00000000
	.align		4
        /*000c*/ 	.word	0xfffffffe
	.align		4
        /*0010*/ 	.word	0x00000000
	.align		4
        /*0014*/ 	.word	0xfffffffd
	.align		4
        /*0018*/ 	.word	0x00000000
	.align		4
        /*001c*/ 	.word	0xfffffffc


//--------------------- .nv.constant4             --------------------------
	.section	.nv.constant4,"a",@progbits
	.align	8
	.align		8
.nv.constant4:
        /*0000*/ 	.dword	_$_str


//--------------------- .text.triton_per_fused__native_batch_norm_legit_leaky_relu_6 --------------------------
	.section	.text.triton_per_fused__native_batch_norm_legit_leaky_relu_6,"ax",@progbits
	.sectionflags	@"SHF_BARRIERS=1"
	.align	128
        .global         triton_per_fused__native_batch_norm_legit_leaky_relu_6
        .type           triton_per_fused__native_batch_norm_legit_leaky_relu_6,@function
        .size           triton_per_fused__native_batch_norm_legit_leaky_relu_6,(.L_x_1 - triton_per_fused__native_batch_norm_legit_leaky_relu_6)
        .other          triton_per_fused__native_batch_norm_legit_leaky_relu_6,@"STO_CUDA_ENTRY STV_DEFAULT"
triton_per_fused__native_batch_norm_legit_leaky_relu_6:
.text.triton_per_fused__native_batch_norm_legit_leaky_relu_6:
[----:B------:R-:W0:Y:S02]  /*0000*/  LDC R1, c[0x0][0x28] ;  /* 0x00000a00ff017b82 */ /* 0x000e240000000800 */
[----:B------:R-:W1:Y:S01]  /*0010*/  S2R R14, SR_TID.X ;  /* 0x00000000000e7919 */ /* 0x000e620000002100 */
[----:B------:R-:W2:Y:S01]  /*0020*/  LDC.64 R4, c[0x0][0x210] ;  /* 0x00008400ff047b82 */ /* 0x000ea20000000a00 */
[----:B------:R-:W-:Y:S01]  /*0030*/  ULDC.64 UR6, c[0x0][0x208] ;  /* 0x0000820000067ab9 */ /* 0x000fe20000000a00 */
[----:B------:R-:W3:Y:S01]  /*0040*/  S2R R0, SR_CTAID.X ;  /* 0x0000000000007919 */ /* 0x000ee20000002500 */
[----:B-1----:R-:W-:-:S04]  /*0050*/  SHF.L.U32 R10, R14, 0x2, RZ ;  /* 0x000000020e0a7819 */ /* 0x002fc800000006ff */
[----:B------:R-:W-:-:S04]  /*0060*/  LOP3.LUT R3, R10, 0xfc, RZ, 0xc0, !PT ;  /* 0x000000fc0a037812 */ /* 0x000fc800078ec0ff */
[----:B---3--:R-:W-:-:S05]  /*0070*/  LEA R3, R0, R3, 0x8 ;  /* 0x0000000300037211 */ /* 0x008fca00078e40ff */
[----:B--2---:R-:W-:-:S06]  /*0080*/  IMAD.WIDE R4, R3, 0x4, R4 ;  /* 0x0000000403047825 */ /* 0x004fcc00078e0204 */
[----:B------:R-:W2:Y:S01]  /*0090*/  LDG.E.128 R4, desc[UR6][R4.64] ;  /* 0x0000000604047981 */ /* 0x000ea2000c1e1d00 */
[----:B------:R-:W1:Y:S01]  /*00a0*/  S2UR UR5, SR_CgaCtaId ;  /* 0x00000000000579c3 */ /* 0x000e620000008800 */
[C---:B------:R-:W-:Y:S01]  /*00b0*/  LOP3.LUT P1, RZ, R14.reuse, 0x1f, RZ, 0xc0, !PT ;  /* 0x0000001f0eff7812 */ /* 0x040fe2000782c0ff */
[----:B------:R-:W-:Y:S01]  /*00c0*/  UMOV UR4, 0x400 ;  /* 0x0000040000047882 */ /* 0x000fe20000000000 */
[C---:B------:R-:W-:Y:S02]  /*00d0*/  ISETP.GE.AND P2, PT, R14.reuse, 0x2, PT ;  /* 0x000000020e00780c */ /* 0x040fe40003f46270 */
[----:B------:R-:W-:Y:S01]  /*00e0*/  LOP3.LUT P4, RZ, R14, 0x3f, RZ, 0xc0, !PT ;  /* 0x0000003f0eff7812 */ /* 0x000fe2000788c0ff */
[----:B-1----:R-:W-:Y:S01]  /*00f0*/  UPRMT UR4, UR5, 0x654, UR4 ;  /* 0x0000065405047896 */ /* 0x002fe20008000004 */
[----:B--2---:R-:W-:-:S04]  /*0100*/  FADD R11, R4, R5 ;  /* 0x00000005040b7221 */ /* 0x004fc80000000000 */
[----:B------:R-:W-:-:S04]  /*0110*/  FADD R2, R6, R11 ;  /* 0x0000000b06027221 */ /* 0x000fc80000000000 */
[----:B------:R-:W-:-:S05]  /*0120*/  FADD R2, R7, R2 ;  /* 0x0000000207027221 */ /* 0x000fca0000000000 */
[----:B------:R-:W1:Y:S02]  /*0130*/  SHFL.BFLY PT, R11, R2, 0x10, 0x1f ;  /* 0x0e001f00020b7f89 */ /* 0x000e6400000e0000 */
[----:B-1----:R-:W-:-:S05]  /*0140*/  FADD R11, R2, R11 ;  /* 0x0000000b020b7221 */ /* 0x002fca0000000000 */
[----:B------:R-:W1:Y:S02]  /*0150*/  SHFL.BFLY PT, R12, R11, 0x8, 0x1f ;  /* 0x0d001f000b0c7f89 */ /* 0x000e6400000e0000 */
[----:B-1----:R-:W-:Y:S01]  /*0160*/  FADD R12, R11, R12 ;  /* 0x0000000c0b0c7221 */ /* 0x002fe20000000000 */
[----:B------:R-:W-:-:S04]  /*0170*/  SHF.R.U32.HI R11, RZ, 0x3, R14 ;  /* 0x00000003ff0b7819 */ /* 0x000fc8000001160e */
[----:B------:R-:W1:Y:S01]  /*0180*/  SHFL.BFLY PT, R13, R12, 0x4, 0x1f ;  /* 0x0c801f000c0d7f89 */ /* 0x000e6200000e0000 */
[----:B------:R-:W-:Y:S01]  /*0190*/  LOP3.LUT R11, R11, 0x4, RZ, 0xc0, !PT ;  /* 0x000000040b0b7812 */ /* 0x000fe200078ec0ff */
[----:B-1----:R-:W-:-:S05]  /*01a0*/  FADD R13, R12, R13 ;  /* 0x0000000d0c0d7221 */ /* 0x002fca0000000000 */
[----:B------:R-:W1:Y:S02]  /*01b0*/  SHFL.BFLY PT, R16, R13, 0x2, 0x1f ;  /* 0x0c401f000d107f89 */ /* 0x000e6400000e0000 */
[----:B-1----:R-:W-:Y:S01]  /*01c0*/  FADD R16, R13, R16 ;  /* 0x000000100d107221 */ /* 0x002fe20000000000 */
[----:B------:R-:W-:-:S04]  /*01d0*/  LOP3.LUT R13, R14, 0x1, RZ, 0xc0, !PT ;  /* 0x000000010e0d7812 */ /* 0x000fc800078ec0ff */
[----:B------:R-:W1:Y:S01]  /*01e0*/  SHFL.BFLY PT, R15, R16, 0x1, 0x1f ;  /* 0x0c201f00100f7f89 */ /* 0x000e6200000e0000 */
[----:B------:R-:W-:-:S04]  /*01f0*/  ISETP.NE.U32.AND P0, PT, R13, 0x1, PT ;  /* 0x000000010d00780c */ /* 0x000fc80003f05070 */
[----:B------:R-:W-:Y:S01]  /*0200*/  ISETP.LT.AND P0, PT, R14, 0x2, P0 ;  /* 0x000000020e00780c */ /* 0x000fe20000701270 */
[----:B-1----:R-:W-:-:S05]  /*0210*/  FADD R2, R16, R15 ;  /* 0x0000000f10027221 */ /* 0x002fca0000000000 */
[----:B------:R-:W-:Y:S01]  /*0220*/  @!P1 STS [R11+UR4], R2 ;  /* 0x000000020b009988 */ /* 0x000fe20008000804 */
[----:B------:R-:W-:Y:S06]  /*0230*/  BAR.SYNC.DEFER_BLOCKING 0x0 ;  /* 0x0000000000007b1d */ /* 0x000fec0000010000 */
[----:B------:R-:W1:Y:S04]  /*0240*/  @!P2 LDS R9, [R10+UR4] ;  /* 0x000000040a09a984 */ /* 0x000e680008000800 */
[----:B-1----:R-:W1:Y:S02]  /*0250*/  SHFL.BFLY PT, R12, R9, 0x1, 0x1f ;  /* 0x0c201f00090c7f89 */ /* 0x002e6400000e0000 */
[----:B-1----:R-:W-:-:S05]  /*0260*/  FADD R13, R9, R12 ;  /* 0x0000000c090d7221 */ /* 0x002fca0000000000 */
[----:B------:R-:W-:Y:S01]  /*0270*/  @P0 STS [R10+UR4], R13 ;  /* 0x0000000d0a000988 */ /* 0x000fe20008000804 */
[----:B------:R-:W-:Y:S06]  /*0280*/  BAR.SYNC.DEFER_BLOCKING 0x0 ;  /* 0x0000000000007b1d */ /* 0x000fec0000010000 */
[----:B------:R-:W1:Y:S02]  /*0290*/  LDS R12, [UR4] ;  /* 0x00000004ff0c7984 */ /* 0x000e640008000800 */
[----:B-1----:R-:W-:-:S04]  /*02a0*/  FADD R2, RZ, R12 ;  /* 0x0000000cff027221 */ /* 0x002fc80000000000 */
[----:B------:R-:W-:-:S04]  /*02b0*/  FMUL R2, R2, 0.00390625 ;  /* 0x3b80000002027820 */ /* 0x000fc80000400000 */
[--C-:B------:R-:W-:Y:S01]  /*02c0*/  FADD R5, R5, -R2.reuse ;  /* 0x8000000205057221 */ /* 0x100fe20000000000 */
[--C-:B------:R-:W-:Y:S01]  /*02d0*/  FADD R4, R4, -R2.reuse ;  /* 0x8000000204047221 */ /* 0x100fe20000000000 */
[--C-:B------:R-:W-:Y:S01]  /*02e0*/  FADD R6, R6, -R2.reuse ;  /* 0x8000000206067221 */ /* 0x100fe20000000000 */
[----:B------:R-:W-:Y:S01]  /*02f0*/  FADD R7, R7, -R2 ;  /* 0x8000000207077221 */ /* 0x000fe20000000000 */
[----:B------:R-:W-:-:S04]  /*0300*/  FMUL R9, R5, R5 ;  /* 0x0000000505097220 */ /* 0x000fc80000400000 */
[----:B------:R-:W-:-:S04]  /*0310*/  FFMA R9, R4, R4, R9 ;  /* 0x0000000404097223 */ /* 0x000fc80000000009 */
[----:B------:R-:W-:-:S04]  /*0320*/  FFMA R12, R6, R6, R9 ;  /* 0x00000006060c7223 */ /* 0x000fc80000000009 */
[----:B------:R-:W-:-:S05]  /*0330*/  FFMA R12, R7, R7, R12 ;  /* 0x00000007070c7223 */ /* 0x000fca000000000c */
[----:B------:R-:W1:Y:S02]  /*0340*/  SHFL.BFLY PT, R9, R12, 0x10, 0x1f ;  /* 0x0e001f000c097f89 */ /* 0x000e6400000e0000 */
[----:B-1----:R-:W-:-:S05]  /*0350*/  FADD R9, R12, R9 ;  /* 0x000000090c097221 */ /* 0x002fca0000000000 */
[----:B------:R-:W1:Y:S02]  /*0360*/  SHFL.BFLY PT, R16, R9, 0x8, 0x1f ;  /* 0x0d001f0009107f89 */ /* 0x000e6400000e0000 */
[----:B-1----:R-:W-:-:S05]  /*0370*/  FADD R16, R9, R16 ;  /* 0x0000001009107221 */ /* 0x002fca0000000000 */
[----:B------:R-:W1:Y:S02]  /*0380*/  SHFL.BFLY PT, R13, R16, 0x4, 0x1f ;  /* 0x0c801f00100d7f89 */ /* 0x000e6400000e0000 */
[----:B-1----:R-:W-:Y:S02]  /*0390*/  FADD R13, R16, R13 ;  /* 0x0000000d100d7221 */ /* 0x002fe40000000000 */
[----:B------:R-:W1:Y:S03]  /*03a0*/  LDC.64 R16, c[0x0][0x220] ;  /* 0x00008800ff107b82 */ /* 0x000e660000000a00 */
[----:B------:R-:W2:Y:S02]  /*03b0*/  SHFL.BFLY PT, R18, R13, 0x2, 0x1f ;  /* 0x0c401f000d127f89 */ /* 0x000ea400000e0000 */
[----:B--2---:R-:W-:-:S03]  /*03c0*/  FADD R18, R13, R18 ;  /* 0x000000120d127221 */ /* 0x004fc60000000000 */
[----:B------:R-:W2:Y:S02]  /*03d0*/  LDC.64 R12, c[0x0][0x228] ;  /* 0x00008a00ff0c7b82 */ /* 0x000ea40000000a00 */
[----:B------:R-:W3:Y:S01]  /*03e0*/  SHFL.BFLY PT, R15, R18, 0x1, 0x1f ;  /* 0x0c201f00120f7f89 */ /* 0x000ee200000e0000 */
[----:B--2---:R-:W-:-:S04]  /*03f0*/  IMAD.WIDE R12, R0, 0x4, R12 ;  /* 0x00000004000c7825 */ /* 0x004fc800078e020c */
[----:B---3--:R-:W-:Y:S01]  /*0400*/  FADD R20, R18, R15 ;  /* 0x0000000f12147221 */ /* 0x008fe20000000000 */
[----:B------:R-:W-:Y:S01]  /*0410*/  BAR.SYNC.DEFER_BLOCKING 0x0 ;  /* 0x0000000000007b1d */ /* 0x000fe20000010000 */
[----:B------:R-:W-:-:S05]  /*0420*/  HFMA2.MMA R18, -RZ, RZ, 0.9375, 0 ;  /* 0x3b800000ff127435 */ /* 0x000fca00000001ff */
[----:B------:R-:W-:Y:S02]  /*0430*/  @!P1 STS [R11+UR4], R20 ;  /* 0x000000140b009988 */ /* 0x000fe40008000804 */
[----:B------:R-:W-:Y:S06]  /*0440*/  BAR.SYNC.DEFER_BLOCKING 0x0 ;  /* 0x0000000000007b1d */ /* 0x000fec0000010000 */
[----:B------:R-:W2:Y:S04]  /*0450*/  @!P2 LDS R8, [R10+UR4] ;  /* 0x000000040a08a984 */ /* 0x000ea80008000800 */
[----:B--2---:R-:W2:Y:S02]  /*0460*/  SHFL.BFLY PT, R9, R8, 0x1, 0x1f ;  /* 0x0c201f0008097f89 */ /* 0x004ea400000e0000 */
[----:B--2---:R-:W-:-:S05]  /*0470*/  FADD R15, R8, R9 ;  /* 0x00000009080f7221 */ /* 0x004fca0000000000 */
[----:B------:R1:W-:Y:S01]  /*0480*/  @P0 STS [R10+UR4], R15 ;  /* 0x0000000f0a000988 */ /* 0x0003e20008000804 */
[----:B------:R-:W-:Y:S01]  /*0490*/  BAR.SYNC.DEFER_BLOCKING 0x0 ;  /* 0x0000000000007b1d */ /* 0x000fe20000010000 */
[----:B-1----:R-:W-:-:S05]  /*04a0*/  IMAD.WIDE R10, R3, 0x4, R16 ;  /* 0x00000004030a7825 */ /* 0x002fca00078e0210 */
[----:B------:R-:W1:Y:S02]  /*04b0*/  LDS R9, [UR4] ;  /* 0x00000004ff097984 */ /* 0x000e640008000800 */
[----:B-1----:R-:W-:-:S04]  /*04c0*/  FADD R9, RZ, R9 ;  /* 0x00000009ff097221 */ /* 0x002fc80000000000 */
[----:B------:R-:W-:Y:S02]  /*04d0*/  FFMA R18, R9, R18, 9.9999997473787516356e-06 ;  /* 0x3727c5ac09127423 */ /* 0x000fe40000000012 */
[----:B------:R-:W1:Y:S02]  /*04e0*/  LDC.64 R8, c[0x0][0x218] ;  /* 0x00008600ff087b82 */ /* 0x000e640000000a00 */
[----:B------:R-:W2:Y:S02]  /*04f0*/  MUFU.RSQ R19, R18 ;  /* 0x0000001200137308 */ /* 0x000ea40000001400 */
[-C--:B--2---:R-:W-:Y:S01]  /*0500*/  FMUL R4, R4, R19.reuse ;  /* 0x0000001304047220 */ /* 0x084fe20000400000 */
[-C--:B------:R-:W-:Y:S01]  /*0510*/  FMUL R5, R5, R19.reuse ;  /* 0x0000001305057220 */ /* 0x080fe20000400000 */
[-C--:B------:R-:W-:Y:S01]  /*0520*/  FMUL R6, R6, R19.reuse ;  /* 0x0000001306067220 */ /* 0x080fe20000400000 */
[----:B------:R-:W-:Y:S02]  /*0530*/  FMUL R7, R7, R19 ;  /* 0x0000001307077220 */ /* 0x000fe40000400000 */
[----:B------:R-:W-:-:S02]  /*0540*/  FSETP.GT.AND P0, PT, R4, RZ, PT ;  /* 0x000000ff0400720b */ /* 0x000fc40003f04000 */
[----:B------:R-:W-:Y:S01]  /*0550*/  FSETP.GT.AND P1, PT, R5, RZ, PT ;  /* 0x000000ff0500720b */ /* 0x000fe20003f24000 */
[----:B-1----:R-:W-:Y:S01]  /*0560*/  IMAD.WIDE R8, R0, 0x4, R8 ;  /* 0x0000000400087825 */ /* 0x002fe200078e0208 */
[----:B------:R-:W-:Y:S02]  /*0570*/  FSETP.GT.AND P2, PT, R6, RZ, PT ;  /* 0x000000ff0600720b */ /* 0x000fe40003f44000 */
[----:B------:R-:W-:-:S07]  /*0580*/  FSETP.GT.AND P3, PT, R7, RZ, PT ;  /* 0x000000ff0700720b */ /* 0x000fce0003f64000 */
[----:B------:R-:W-:Y:S02]  /*0590*/  @!P0 FMUL R4, R4, 0.20000000298023223877 ;  /* 0x3e4ccccd04048820 */ /* 0x000fe40000400000 */
[----:B------:R-:W-:Y:S02]  /*05a0*/  @!P1 FMUL R5, R5, 0.20000000298023223877 ;  /* 0x3e4ccccd05059820 */ /* 0x000fe40000400000 */
[----:B------:R-:W-:Y:S02]  /*05b0*/  @!P2 FMUL R6, R6, 0.20000000298023223877 ;  /* 0x3e4ccccd0606a820 */ /* 0x000fe40000400000 */
[----:B------:R-:W-:-:S05]  /*05c0*/  @!P3 FMUL R7, R7, 0.20000000298023223877 ;  /* 0x3e4ccccd0707b820 */ /* 0x000fca0000400000 */
[----:B------:R1:W-:Y:S04]  /*05d0*/  STG.E.128 desc[UR6][R10.64], R4 ;  /* 0x000000040a007986 */ /* 0x0003e8000c101d06 */
[----:B------:R1:W-:Y:S01]  /*05e0*/  @!P4 STG.E desc[UR6][R12.64], R19 ;  /* 0x000000130c00c986 */ /* 0x0003e2000c101906 */
[----:B------:R-:W-:Y:S05]  /*05f0*/  @P4 EXIT ;  /* 0x000000000000494d */ /* 0x000fea0003800000 */
[----:B------:R-:W-:Y:S01]  /*0600*/  STG.E desc[UR6][R8.64], R2 ;  /* 0x0000000208007986 */ /* 0x000fe2000c101906 */
[----:B------:R-:W-:Y:S05]  /*0610*/  EXIT ;  /* 0x000000000000794d */ /* 0x000fea0003800000 */
.L_x_0:
[----:B------:R-:W-:-:S00]  /*0620*/  BRA `(.L_x_0) ;  /* 0xfffffffc00fc7947 */ /* 0x000fc0000383ffff */
[----:B------:R-:W-:-:S00]  /*0630*/  NOP ;  /* 0x0000000000007918 */ /* 0x000fc00000000000 */
        /* <DEDUP_REMOVED lines=12> */
.L_x_1:


//--------------------- .nv.global.init           --------------------------
	.section	.nv.global.init,"aw",@progbits
.nv.global.init:
	.type		_$_str,@object
	.size		_$_str,(.L_0 - _$_str)
_$_str:
        /*0000*/ 	.byte	0x5f, 0x5f, 0x43, 0x55, 0x44, 0x41, 0x5f, 0x46, 0x54, 0x5a, 0x00
.L_0:


//--------------------- .nv.shared.triton_per_fused__native_batch_norm_legit_leaky_relu_6 --------------------------
	.section	.nv.shared.triton_per_fused__native_batch_norm_legit_leaky_relu_6,"aw",@nobits
	.sectionflags	@""
	.align	16
	.zero		1024


//--------------------- .nv.constant0.triton_per_fused__native_batch_norm_legit_leaky_relu_6 --------------------------
	.section	.nv.constant0.triton_per_fused__native_batch_norm_legit_leaky_relu_6,"a",@progbits
	.sectionflags	@""
	.align	4
.nv.constant0.triton_per_fused__native_batch_norm_legit_leaky_relu_6:
	.zero		568
